//
// Generated by NVIDIA NVVM Compiler
//
// Compiler Build ID: CL-36424714
// Cuda compilation tools, release 13.0, V13.0.88
// Based on NVVM 20.0.0
//

.version 9.0
.target sm_100
.address_size 64

	// .globl	_Z11naiveKernelPKdPd
// _ZZ16sharedTileKernelPKdPdE4tile has been demoted

.visible .entry _Z11naiveKernelPKdPd(
	.param .u64 .ptr .align 1 _Z11naiveKernelPKdPd_param_0,
	.param .u64 .ptr .align 1 _Z11naiveKernelPKdPd_param_1
)
{
	.reg .pred 	%p<8>;
	.reg .b32 	%r<28>;
	.reg .b64 	%rd<19>;
	.reg .b64 	%fd<13>;

	ld.param.u64 	%rd1, [_Z11naiveKernelPKdPd_param_0];
	ld.param.u64 	%rd2, [_Z11naiveKernelPKdPd_param_1];
	mov.u32 	%r6, %ctaid.x;
	mov.u32 	%r7, %ntid.x;
	mov.u32 	%r8, %tid.x;
	mad.lo.s32 	%r1, %r6, %r7, %r8;
	mov.u32 	%r9, %ctaid.y;
	mov.u32 	%r10, %ntid.y;
	mov.u32 	%r11, %tid.y;
	mad.lo.s32 	%r12, %r9, %r10, %r11;
	mov.u32 	%r13, %ctaid.z;
	mov.u32 	%r14, %ntid.z;
	mov.u32 	%r15, %tid.z;
	mad.lo.s32 	%r16, %r13, %r14, %r15;
	add.s32 	%r4, %r1, -1;
	setp.gt.u32 	%p1, %r4, 61;
	setp.eq.s32 	%p2, %r12, 0;
	setp.gt.u32 	%p3, %r12, 62;
	or.pred  	%p4, %p1, %p3;
	or.pred  	%p5, %p4, %p2;
	add.s32 	%r5, %r16, -1;
	setp.gt.u32 	%p6, %r5, 61;
	or.pred  	%p7, %p5, %p6;
	@%p7 bra 	$L__BB0_2;
	cvta.to.global.u64 	%rd3, %rd1;
	cvta.to.global.u64 	%rd4, %rd2;
	shl.b32 	%r17, %r4, 12;
	shl.b32 	%r18, %r12, 6;
	add.s32 	%r19, %r18, %r16;
	add.s32 	%r20, %r19, %r17;
	mul.wide.u32 	%rd5, %r20, 8;
	add.s64 	%rd6, %rd3, %rd5;
	ld.global.f64 	%fd1, [%rd6];
	shl.b32 	%r21, %r1, 12;
	add.s32 	%r22, %r16, %r21;
	add.s32 	%r23, %r22, %r18;
	mul.wide.u32 	%rd7, %r23, 8;
	add.s64 	%rd8, %rd3, %rd7;
	ld.global.f64 	%fd2, [%rd8+32768];
	add.f64 	%fd3, %fd1, %fd2;
	add.s32 	%r24, %r12, -1;
	mul.wide.u32 	%rd9, %r24, 64;
	cvt.u64.u32 	%rd10, %r22;
	add.s64 	%rd11, %rd9, %rd10;
	shl.b64 	%rd12, %rd11, 3;
	add.s64 	%rd13, %rd3, %rd12;
	ld.global.f64 	%fd4, [%rd13];
	add.f64 	%fd5, %fd3, %fd4;
	ld.global.f64 	%fd6, [%rd8+512];
	add.f64 	%fd7, %fd5, %fd6;
	add.s32 	%r25, %r21, %r18;
	add.s32 	%r26, %r25, %r5;
	mul.wide.u32 	%rd14, %r26, 8;
	add.s64 	%rd15, %rd3, %rd14;
	ld.global.f64 	%fd8, [%rd15];
	add.f64 	%fd9, %fd7, %fd8;
	add.s32 	%r27, %r16, %r25;
	mul.wide.u32 	%rd16, %r27, 8;
	add.s64 	%rd17, %rd3, %rd16;
	ld.global.f64 	%fd10, [%rd17+8];
	add.f64 	%fd11, %fd9, %fd10;
	mul.f64 	%fd12, %fd11, 0d3FE999999999999A;
	add.s64 	%rd18, %rd4, %rd16;
	st.global.f64 	[%rd18], %fd12;
$L__BB0_2:
	ret;

}
	// .globl	_Z16sharedTileKernelPKdPd
.visible .entry _Z16sharedTileKernelPKdPd(
	.param .u64 .ptr .align 1 _Z16sharedTileKernelPKdPd_param_0,
	.param .u64 .ptr .align 1 _Z16sharedTileKernelPKdPd_param_1
)
{
	.reg .pred 	%p<36>;
	.reg .b32 	%r<57>;
	.reg .b64 	%rd<29>;
	.reg .b64 	%fd<38>;
	// demoted variable
	.shared .align 8 .b8 _ZZ16sharedTileKernelPKdPdE4tile[1728];
	ld.param.u64 	%rd4, [_Z16sharedTileKernelPKdPd_param_0];
	ld.param.u64 	%rd5, [_Z16sharedTileKernelPKdPd_param_1];
	cvta.to.global.u64 	%rd1, %rd5;
	mov.u32 	%r1, %tid.x;
	mov.u32 	%r2, %tid.y;
	mov.u32 	%r3, %tid.z;
	mov.u32 	%r20, %ctaid.x;
	shl.b32 	%r4, %r20, 2;
	add.s32 	%r5, %r4, %r1;
	add.s32 	%r6, %r5, -1;
	mov.u32 	%r21, %ctaid.y;
	shl.b32 	%r22, %r21, 2;
	add.s32 	%r23, %r22, %r2;
	mov.u32 	%r24, %ctaid.z;
	shl.b32 	%r25, %r24, 2;
	add.s32 	%r26, %r25, %r3;
	add.s32 	%r9, %r26, -1;
	setp.gt.u32 	%p1, %r6, 63;
	setp.eq.s32 	%p2, %r23, 0;
	setp.gt.u32 	%p3, %r23, 64;
	or.pred  	%p4, %p1, %p3;
	or.pred  	%p5, %p4, %p2;
	setp.gt.u32 	%p6, %r9, 63;
	mov.u32 	%r27, _ZZ16sharedTileKernelPKdPdE4tile;
	mad.lo.s32 	%r28, %r1, 288, %r27;
	mad.lo.s32 	%r29, %r2, 48, %r28;
	shl.b32 	%r30, %r3, 3;
	add.s32 	%r10, %r29, %r30;
	or.pred  	%p7, %p5, %p6;
	@%p7 bra 	$L__BB1_2;
	add.s32 	%r31, %r23, -1;
	cvta.to.global.u64 	%rd7, %rd4;
	shl.b32 	%r32, %r6, 12;
	mul.wide.u32 	%rd8, %r31, 64;
	add.s32 	%r33, %r32, %r9;
	cvt.u64.u32 	%rd9, %r33;
	add.s64 	%rd10, %rd8, %rd9;
	shl.b64 	%rd11, %rd10, 3;
	add.s64 	%rd12, %rd7, %rd11;
	ld.global.f64 	%fd1, [%rd12];
	st.shared.f64 	[%r10], %fd1;
	bra.uni 	$L__BB1_3;
$L__BB1_2:
	mov.b64 	%rd6, 0;
	st.shared.u64 	[%r10], %rd6;
$L__BB1_3:
	bar.sync 	0;
	or.b32  	%r34, %r1, %r2;
	and.b32  	%r35, %r34, 1020;
	setp.ne.s32 	%p8, %r35, 0;
	setp.gt.u32 	%p9, %r3, 3;
	or.pred  	%p10, %p9, %p8;
	@%p10 bra 	$L__BB1_19;
	cvt.s64.s32 	%rd13, %r5;
	add.s64 	%rd14, %rd13, 1;
	setp.lt.u64 	%p11, %rd14, 63;
	add.s32 	%r11, %r5, 1;
	selp.b32 	%r12, %r11, 63, %p11;
	setp.ge.s32 	%p12, %r5, %r12;
	@%p12 bra 	$L__BB1_19;
	sub.s32 	%r36, %r12, %r1;
	not.b32 	%r13, %r1;
	and.b32  	%r37, %r36, 1;
	setp.eq.b32 	%p13, %r37, 1;
	not.pred 	%p14, %p13;
	mov.u32 	%r55, %r5;
	@%p14 bra 	$L__BB1_9;
	max.u32 	%r38, %r23, %r26;
	setp.gt.u32 	%p15, %r38, 62;
	mov.u32 	%r55, %r11;
	@%p15 bra 	$L__BB1_9;
	setp.eq.s32 	%p16, %r23, 0;
	mul.wide.u32 	%rd2, %r5, 4096;
	setp.lt.s32 	%p17, %r5, 1;
	setp.eq.s32 	%p18, %r26, 0;
	or.pred  	%p19, %p18, %p16;
	or.pred  	%p20, %p19, %p17;
	mov.u32 	%r55, %r11;
	@%p20 bra 	$L__BB1_9;
	ld.shared.f64 	%fd2, [%r10+56];
	ld.shared.f64 	%fd3, [%r10+632];
	add.f64 	%fd4, %fd2, %fd3;
	ld.shared.f64 	%fd5, [%r10+296];
	add.f64 	%fd6, %fd4, %fd5;
	ld.shared.f64 	%fd7, [%r10+392];
	add.f64 	%fd8, %fd6, %fd7;
	ld.shared.f64 	%fd9, [%r10+336];
	add.f64 	%fd10, %fd8, %fd9;
	ld.shared.f64 	%fd11, [%r10+352];
	add.f64 	%fd12, %fd10, %fd11;
	mul.f64 	%fd13, %fd12, 0d3FE999999999999A;
	cvt.u64.u32 	%rd15, %r26;
	shl.b32 	%r39, %r23, 6;
	cvt.u64.u32 	%rd16, %r39;
	add.s64 	%rd17, %rd2, %rd16;
	add.s64 	%rd18, %rd17, %rd15;
	shl.b64 	%rd19, %rd18, 3;
	add.s64 	%rd20, %rd1, %rd19;
	st.global.f64 	[%rd20], %fd13;
	mov.u32 	%r55, %r11;
$L__BB1_9:
	add.s32 	%r40, %r12, %r13;
	setp.eq.s32 	%p21, %r40, %r4;
	@%p21 bra 	$L__BB1_19;
	mad.lo.s32 	%r42, %r2, 48, %r27;
	add.s32 	%r44, %r42, %r30;
	shl.b32 	%r45, %r23, 6;
	add.s32 	%r15, %r44, 48;
	add.s32 	%r46, %r45, %r26;
	cvt.u64.u32 	%rd3, %r46;
$L__BB1_11:
	.pragma "nounroll";
	setp.gt.u32 	%p22, %r23, 62;
	@%p22 bra 	$L__BB1_18;
	setp.gt.u32 	%p23, %r26, 62;
	sub.s32 	%r47, %r55, %r4;
	mul.lo.s32 	%r48, %r47, 288;
	add.s32 	%r50, %r27, %r48;
	mad.lo.s32 	%r51, %r2, 48, %r50;
	add.s32 	%r17, %r15, %r48;
	add.s32 	%r53, %r51, %r30;
	add.s32 	%r18, %r53, 288;
	@%p23 bra 	$L__BB1_15;
	setp.eq.s32 	%p24, %r26, 0;
	setp.eq.s32 	%p25, %r23, 0;
	setp.lt.s32 	%p26, %r55, 1;
	or.pred  	%p27, %p24, %p25;
	or.pred  	%p28, %p27, %p26;
	@%p28 bra 	$L__BB1_15;
	mul.wide.u32 	%rd21, %r55, 4096;
	ld.shared.f64 	%fd14, [%r17+8];
	ld.shared.f64 	%fd15, [%r17+584];
	add.f64 	%fd16, %fd14, %fd15;
	ld.shared.f64 	%fd17, [%r18+8];
	add.f64 	%fd18, %fd16, %fd17;
	ld.shared.f64 	%fd19, [%r18+104];
	add.f64 	%fd20, %fd18, %fd19;
	ld.shared.f64 	%fd21, [%r18+48];
	add.f64 	%fd22, %fd20, %fd21;
	ld.shared.f64 	%fd23, [%r18+64];
	add.f64 	%fd24, %fd22, %fd23;
	mul.f64 	%fd25, %fd24, 0d3FE999999999999A;
	add.s64 	%rd22, %rd21, %rd3;
	shl.b64 	%rd23, %rd22, 3;
	add.s64 	%rd24, %rd1, %rd23;
	st.global.f64 	[%rd24], %fd25;
$L__BB1_15:
	setp.gt.u32 	%p29, %r26, 62;
	@%p29 bra 	$L__BB1_18;
	setp.eq.s32 	%p30, %r26, 0;
	setp.eq.s32 	%p31, %r23, 0;
	setp.lt.s32 	%p32, %r55, 0;
	or.pred  	%p33, %p30, %p31;
	or.pred  	%p34, %p33, %p32;
	@%p34 bra 	$L__BB1_18;
	add.s32 	%r54, %r55, 1;
	mul.wide.u32 	%rd25, %r54, 4096;
	ld.shared.f64 	%fd26, [%r17+296];
	ld.shared.f64 	%fd27, [%r17+872];
	add.f64 	%fd28, %fd26, %fd27;
	ld.shared.f64 	%fd29, [%r18+296];
	add.f64 	%fd30, %fd28, %fd29;
	ld.shared.f64 	%fd31, [%r18+392];
	add.f64 	%fd32, %fd30, %fd31;
	ld.shared.f64 	%fd33, [%r18+336];
	add.f64 	%fd34, %fd32, %fd33;
	ld.shared.f64 	%fd35, [%r18+352];
	add.f64 	%fd36, %fd34, %fd35;
	mul.f64 	%fd37, %fd36, 0d3FE999999999999A;
	add.s64 	%rd26, %rd25, %rd3;
	shl.b64 	%rd27, %rd26, 3;
	add.s64 	%rd28, %rd1, %rd27;
	st.global.f64 	[%rd28], %fd37;
$L__BB1_18:
	add.s32 	%r55, %r55, 2;
	setp.lt.s32 	%p35, %r55, %r12;
	@%p35 bra 	$L__BB1_11;
$L__BB1_19:
	ret;

}


// ===== COMPILED SASS (sm_100) =====

	.target	sm_100

	.elftype	@"ET_EXEC"


//--------------------- .note.nv.tkinfo           --------------------------
	.section	.note.nv.tkinfo,"",@"SHT_NOTE"
	.sectionflags	@"SHF_NOTE_NV_TKINFO"
	.tkinfo
        /*0018*/ 	.word	0x00000002
        /*0030*/ 	.string	""
        /*0030*/ 	.string	"ptxas"
        /*0030*/ 	.string	"Cuda compilation tools, release 13.0, V13.0.88"
        /*0030*/ 	.string	"Build cuda_13.0.r13.0/compiler.36424714_0"
        /*0030*/ 	.string	"-arch sm_100 -m 64 "



//--------------------- .note.nv.cuinfo           --------------------------
	.section	.note.nv.cuinfo,"",@"SHT_NOTE"
	.sectionflags	@"SHF_NOTE_NV_CUINFO"
        /*0018*/ 	.short	0x0002
        /*001a*/ 	.short	0x0064
        /*001c*/ 	.short	0x0082
	.zero		2


//--------------------- .nv.info                  --------------------------
	.section	.nv.info,"",@"SHT_CUDA_INFO"
	.align	4


	//----- nvinfo : EIATTR_REGCOUNT
	.align		4
        /*0000*/ 	.byte	0x04, 0x2f
        /*0002*/ 	.short	(.L_1 - .L_0)
	.align		4
.L_0:
        /*0004*/ 	.word	index@(_Z11naiveKernelPKdPd)
        /*0008*/ 	.word	0x00000016


	//----- nvinfo : EIATTR_FRAME_SIZE
	.align		4
.L_1:
        /*000c*/ 	.byte	0x04, 0x11
        /*000e*/ 	.short	(.L_3 - .L_2)
	.align		4
.L_2:
        /*0010*/ 	.word	index@(_Z11naiveKernelPKdPd)
        /*0014*/ 	.word	0x00000000


	//----- nvinfo : EIATTR_REGCOUNT
	.align		4
.L_3:
        /*0018*/ 	.byte	0x04, 0x2f
        /*001a*/ 	.short	(.L_5 - .L_4)
	.align		4
.L_4:
        /*001c*/ 	.word	index@(_Z16sharedTileKernelPKdPd)
        /*0020*/ 	.word	0x0000001c


	//----- nvinfo : EIATTR_FRAME_SIZE
	.align		4
.L_5:
        /*0024*/ 	.byte	0x04, 0x11
        /*0026*/ 	.short	(.L_7 - .L_6)
	.align		4
.L_6:
        /*0028*/ 	.word	index@(_Z16sharedTileKernelPKdPd)
        /*002c*/ 	.word	0x00000000


	//----- nvinfo : EIATTR_MIN_STACK_SIZE
	.align		4
.L_7:
        /*0030*/ 	.byte	0x04, 0x12
        /*0032*/ 	.short	(.L_9 - .L_8)
	.align		4
.L_8:
        /*0034*/ 	.word	index@(_Z16sharedTileKernelPKdPd)
        /*0038*/ 	.word	0x00000000


	//----- nvinfo : EIATTR_MIN_STACK_SIZE
	.align		4
.L_9:
        /*003c*/ 	.byte	0x04, 0x12
        /*003e*/ 	.short	(.L_11 - .L_10)
	.align		4
.L_10:
        /*0040*/ 	.word	index@(_Z11naiveKernelPKdPd)
        /*0044*/ 	.word	0x00000000
.L_11:


//--------------------- .nv.compat                --------------------------
	.section	.nv.compat,"",@"SHT_CUDA_COMPAT_INFO"
	.align	4
        /*0000*/ 	.byte	0x02, 0x09, 0x00, 0x00, 0x02, 0x02, 0x01, 0x00, 0x02, 0x05, 0x05, 0x00, 0x03, 0x07, 0x01, 0x01
        /*0010*/ 	.byte	0x02, 0x03, 0x00, 0x00, 0x02, 0x06, 0x01, 0x00, 0x04, 0x0b, 0x08, 0x00, 0x01, 0x00, 0x00, 0x00
        /*0020*/ 	.byte	0x00, 0x00, 0x00, 0x00


//--------------------- .nv.info._Z16sharedTileKernelPKdPd --------------------------
	.section	.nv.info._Z16sharedTileKernelPKdPd,"",@"SHT_CUDA_INFO"
	.sectionflags	@""
	.align	4


	//----- nvinfo : EIATTR_CUDA_API_VERSION
	.align		4
        /*0000*/ 	.byte	0x04, 0x37
        /*0002*/ 	.short	(.L_13 - .L_12)
.L_12:
        /*0004*/ 	.word	0x00000082


	//----- nvinfo : EIATTR_KPARAM_INFO
	.align		4
.L_13:
        /*0008*/ 	.byte	0x04, 0x17
        /*000a*/ 	.short	(.L_15 - .L_14)
.L_14:
        /*000c*/ 	.word	0x00000000
        /*0010*/ 	.short	0x0001
        /*0012*/ 	.short	0x0008
        /*0014*/ 	.byte	0x00, 0xf5, 0x21, 0x00


	//----- nvinfo : EIATTR_KPARAM_INFO
	.align		4
.L_15:
        /*0018*/ 	.byte	0x04, 0x17
        /*001a*/ 	.short	(.L_17 - .L_16)
.L_16:
        /*001c*/ 	.word	0x00000000
        /*0020*/ 	.short	0x0000
        /*0022*/ 	.short	0x0000
        /*0024*/ 	.byte	0x00, 0xf5, 0x21, 0x00


	//----- nvinfo : EIATTR_SPARSE_MMA_MASK
	.align		4
.L_17:
        /*0028*/ 	.byte	0x03, 0x50
        /*002a*/ 	.short	0x0000


	//----- nvinfo : EIATTR_MAXREG_COUNT
	.align		4
        /*002c*/ 	.byte	0x03, 0x1b
        /*002e*/ 	.short	0x00ff


	//----- nvinfo : EIATTR_NUM_BARRIERS
	.align		4
        /*0030*/ 	.byte	0x02, 0x4c
        /*0032*/ 	.byte	0x01
	.zero		1


	//----- nvinfo : EIATTR_MERCURY_ISA_VERSION
	.align		4
        /*0034*/ 	.byte	0x03, 0x5f
        /*0036*/ 	.short	0x0101


	//----- nvinfo : EIATTR_VRC_CTA_INIT_COUNT
	.align		4
        /*0038*/ 	.byte	0x02, 0x4a
	.zero		1
	.zero		1


	//----- nvinfo : EIATTR_EXIT_INSTR_OFFSETS
	.align		4
        /*003c*/ 	.byte	0x04, 0x1c
        /*003e*/ 	.short	(.L_19 - .L_18)


	//   ....[0]....
.L_18:
        /*0040*/ 	.word	0x00000250


	//   ....[1]....
        /*0044*/ 	.word	0x000002d0


	//   ....[2]....
        /*0048*/ 	.word	0x00000590


	//   ....[3]....
        /*004c*/ 	.word	0x000009a0


	//----- nvinfo : EIATTR_CRS_STACK_SIZE
	.align		4
.L_19:
        /*0050*/ 	.byte	0x04, 0x1e
        /*0052*/ 	.short	(.L_21 - .L_20)
.L_20:
        /*0054*/ 	.word	0x00000000


	//----- nvinfo : EIATTR_CBANK_PARAM_SIZE
	.align		4
.L_21:
        /*0058*/ 	.byte	0x03, 0x19
        /*005a*/ 	.short	0x0010


	//----- nvinfo : EIATTR_PARAM_CBANK
	.align		4
        /*005c*/ 	.byte	0x04, 0x0a
        /*005e*/ 	.short	(.L_23 - .L_22)
	.align		4
.L_22:
        /*0060*/ 	.word	index@(.nv.constant0._Z16sharedTileKernelPKdPd)
        /*0064*/ 	.short	0x0380
        /*0066*/ 	.short	0x0010


	//----- nvinfo : EIATTR_SW_WAR
	.align		4
.L_23:
        /*0068*/ 	.byte	0x04, 0x36
        /*006a*/ 	.short	(.L_25 - .L_24)
.L_24:
        /*006c*/ 	.word	0x00000008
.L_25:


//--------------------- .nv.info._Z11naiveKernelPKdPd --------------------------
	.section	.nv.info._Z11naiveKernelPKdPd,"",@"SHT_CUDA_INFO"
	.sectionflags	@""
	.align	4


	//----- nvinfo : EIATTR_CUDA_API_VERSION
	.align		4
        /*0000*/ 	.byte	0x04, 0x37
        /*0002*/ 	.short	(.L_27 - .L_26)
.L_26:
        /*0004*/ 	.word	0x00000082


	//----- nvinfo : EIATTR_KPARAM_INFO
	.align		4
.L_27:
        /*0008*/ 	.byte	0x04, 0x17
        /*000a*/ 	.short	(.L_29 - .L_28)
.L_28:
        /*000c*/ 	.word	0x00000000
        /*0010*/ 	.short	0x0001
        /*0012*/ 	.short	0x0008
        /*0014*/ 	.byte	0x00, 0xf5, 0x21, 0x00


	//----- nvinfo : EIATTR_KPARAM_INFO
	.align		4
.L_29:
        /*0018*/ 	.byte	0x04, 0x17
        /*001a*/ 	.short	(.L_31 - .L_30)
.L_30:
        /*001c*/ 	.word	0x00000000
        /*0020*/ 	.short	0x0000
        /*0022*/ 	.short	0x0000
        /*0024*/ 	.byte	0x00, 0xf5, 0x21, 0x00


	//----- nvinfo : EIATTR_SPARSE_MMA_MASK
	.align		4
.L_31:
        /*0028*/ 	.byte	0x03, 0x50
        /*002a*/ 	.short	0x0000


	//----- nvinfo : EIATTR_MAXREG_COUNT
	.align		4
        /*002c*/ 	.byte	0x03, 0x1b
        /*002e*/ 	.short	0x00ff


	//----- nvinfo : EIATTR_MERCURY_ISA_VERSION
	.align		4
        /*0030*/ 	.byte	0x03, 0x5f
        /*0032*/ 	.short	0x0101


	//----- nvinfo : EIATTR_VRC_CTA_INIT_COUNT
	.align		4
        /*0034*/ 	.byte	0x02, 0x4a
	.zero		1
	.zero		1


	//----- nvinfo : EIATTR_EXIT_INSTR_OFFSETS
	.align		4
        /*0038*/ 	.byte	0x04, 0x1c
        /*003a*/ 	.short	(.L_33 - .L_32)


	//   ....[0]....
.L_32:
        /*003c*/ 	.word	0x00000130


	//   ....[1]....
        /*0040*/ 	.word	0x00000390


	//----- nvinfo : EIATTR_CBANK_PARAM_SIZE
	.align		4
.L_33:
        /*0044*/ 	.byte	0x03, 0x19
        /*0046*/ 	.short	0x0010


	//----- nvinfo : EIATTR_PARAM_CBANK
	.align		4
        /*0048*/ 	.byte	0x04, 0x0a
        /*004a*/ 	.short	(.L_35 - .L_34)
	.align		4
.L_34:
        /*004c*/ 	.word	index@(.nv.constant0._Z11naiveKernelPKdPd)
        /*0050*/ 	.short	0x0380
        /*0052*/ 	.short	0x0010


	//----- nvinfo : EIATTR_SW_WAR
	.align		4
.L_35:
        /*0054*/ 	.byte	0x04, 0x36
        /*0056*/ 	.short	(.L_37 - .L_36)
.L_36:
        /*0058*/ 	.word	0x00000008
.L_37:


//--------------------- .nv.callgraph             --------------------------
	.section	.nv.callgraph,"",@"SHT_CUDA_CALLGRAPH"
	.align	4
	.sectionentsize	8
	.align		4
        /*0000*/ 	.word	0x00000000
	.align		4
        /*0004*/ 	.word	0xffffffff
	.align		4
        /*0008*/ 	.word	0x00000000
	.align		4
        /*000c*/ 	.word	0xfffffffe
	.align		4
        /*0010*/ 	.word	0x00000000
	.align		4
        /*0014*/ 	.word	0xfffffffd
	.align		4
        /*0018*/ 	.word	0x00000000
	.align		4
        /*001c*/ 	.word	0xfffffffc


//--------------------- .text._Z16sharedTileKernelPKdPd --------------------------
	.section	.text._Z16sharedTileKernelPKdPd,"ax",@progbits
	.align	128
        .global         _Z16sharedTileKernelPKdPd
        .type           _Z16sharedTileKernelPKdPd,@function
        .size           _Z16sharedTileKernelPKdPd,(.L_x_9 - _Z16sharedTileKernelPKdPd)
        .other          _Z16sharedTileKernelPKdPd,@"STO_CUDA_ENTRY STV_DEFAULT"
_Z16sharedTileKernelPKdPd:
.text._Z16sharedTileKernelPKdPd:
[----:B------:R-:W-:Y:S01]  /*0000*/  LDC R1, c[0x0][0x37c] ;  /* 0x0000df00ff017b82 */ /* 0x000fe20000000800 */
[----:B------:R-:W0:Y:S07]  /*0010*/  S2R R0, SR_TID.Y ;  /* 0x0000000000007919 */ /* 0x000e2e0000002200 */
[----:B------:R-:W1:Y:S01]  /*0020*/  S2UR UR4, SR_CTAID.X ;  /* 0x00000000000479c3 */ /* 0x000e620000002500 */
[----:B------:R-:W2:Y:S01]  /*0030*/  LDCU.64 UR6, c[0x0][0x358] ;  /* 0x00006b00ff0677ac */ /* 0x000ea20008000a00 */
[----:B------:R-:W0:Y:S01]  /*0040*/  S2R R3, SR_CTAID.Y ;  /* 0x0000000000037919 */ /* 0x000e220000002600 */
[----:B------:R-:W3:Y:S01]  /*0050*/  S2R R23, SR_TID.X ;  /* 0x0000000000177919 */ /* 0x000ee20000002100 */
[----:B------:R-:W4:Y:S01]  /*0060*/  S2R R2, SR_TID.Z ;  /* 0x0000000000027919 */ /* 0x000f220000002300 */
[----:B------:R-:W4:Y:S01]  /*0070*/  S2R R5, SR_CTAID.Z ;  /* 0x0000000000057919 */ /* 0x000f220000002700 */
[----:B-1----:R-:W-:Y:S01]  /*0080*/  USHF.L.U32 UR4, UR4, 0x2, URZ ;  /* 0x0000000204047899 */ /* 0x002fe200080006ff */
[----:B0-----:R-:W-:-:S05]  /*0090*/  IMAD R3, R3, 0x4, R0 ;  /* 0x0000000403037824 */ /* 0x001fca00078e0200 */
[----:B---3--:R-:W-:Y:S01]  /*00a0*/  VIADD R21, R23, UR4 ;  /* 0x0000000417157c36 */ /* 0x008fe20008000000 */
[----:B------:R-:W-:-:S03]  /*00b0*/  ISETP.GT.U32.AND P0, PT, R3, 0x40, PT ;  /* 0x000000400300780c */ /* 0x000fc60003f04070 */
[----:B------:R-:W-:Y:S02]  /*00c0*/  VIADD R6, R21, 0xffffffff ;  /* 0xffffffff15067836 */ /* 0x000fe40000000000 */
[----:B----4-:R-:W-:-:S03]  /*00d0*/  IMAD R4, R5, 0x4, R2 ;  /* 0x0000000405047824 */ /* 0x010fc600078e0202 */
[----:B------:R-:W-:Y:S01]  /*00e0*/  ISETP.GT.U32.OR P0, PT, R6, 0x3f, P0 ;  /* 0x0000003f0600780c */ /* 0x000fe20000704470 */
[----:B------:R-:W-:-:S03]  /*00f0*/  VIADD R7, R4, 0xffffffff ;  /* 0xffffffff04077836 */ /* 0x000fc60000000000 */
[----:B------:R-:W-:-:S04]  /*0100*/  ISETP.EQ.OR P0, PT, R3, RZ, P0 ;  /* 0x000000ff0300720c */ /* 0x000fc80000702670 */
[----:B------:R-:W-:-:S13]  /*0110*/  ISETP.GT.U32.OR P0, PT, R7, 0x3f, P0 ;  /* 0x0000003f0700780c */ /* 0x000fda0000704470 */
[----:B------:R-:W0:Y:S01]  /*0120*/  @!P0 LDC.64 R8, c[0x0][0x380] ;  /* 0x0000e000ff088b82 */ /* 0x000e220000000a00 */
[----:B------:R-:W-:Y:S02]  /*0130*/  @!P0 IMAD R6, R6, 0x1000, R7 ;  /* 0x0000100006068824 */ /* 0x000fe400078e0207 */
[----:B------:R-:W-:Y:S02]  /*0140*/  @!P0 VIADD R5, R3, 0xffffffff ;  /* 0xffffffff03058836 */ /* 0x000fe40000000000 */
[----:B------:R-:W-:Y:S02]  /*0150*/  @!P0 IMAD.MOV.U32 R7, RZ, RZ, RZ ;  /* 0x000000ffff078224 */ /* 0x000fe400078e00ff */
[----:B------:R-:W-:-:S03]  /*0160*/  @!P0 IMAD.WIDE.U32 R6, R5, 0x40, R6 ;  /* 0x0000004005068825 */ /* 0x000fc600078e0006 */
[----:B0-----:R-:W-:-:S04]  /*0170*/  @!P0 LEA R8, P1, R6, R8, 0x3 ;  /* 0x0000000806088211 */ /* 0x001fc800078218ff */
[----:B------:R-:W-:-:S05]  /*0180*/  @!P0 LEA.HI.X R9, R6, R9, R7, 0x3, P1 ;  /* 0x0000000906098211 */ /* 0x000fca00008f1c07 */
[----:B--2---:R-:W2:Y:S01]  /*0190*/  @!P0 LDG.E.64 R6, desc[UR6][R8.64] ;  /* 0x0000000608068981 */ /* 0x004ea2000c1e1b00 */
[----:B------:R-:W-:Y:S02]  /*01a0*/  MOV R5, 0x400 ;  /* 0x0000040000057802 */ /* 0x000fe40000000f00 */
[----:B------:R-:W-:Y:S01]  /*01b0*/  LOP3.LUT P1, RZ, R23, 0x3fc, R0, 0xc8, !PT ;  /* 0x000003fc17ff7812 */ /* 0x000fe2000782c800 */
[----:B------:R-:W0:Y:S03]  /*01c0*/  S2R R10, SR_CgaCtaId ;  /* 0x00000000000a7919 */ /* 0x000e260000008800 */
[----:B------:R-:W-:Y:S02]  /*01d0*/  ISETP.GT.U32.OR P1, PT, R2, 0x3, P1 ;  /* 0x000000030200780c */ /* 0x000fe40000f24470 */
[----:B0-----:R-:W-:-:S05]  /*01e0*/  LEA R5, R10, R5, 0x18 ;  /* 0x000000050a057211 */ /* 0x001fca00078ec0ff */
[----:B------:R-:W-:-:S04]  /*01f0*/  IMAD R11, R23, 0x120, R5 ;  /* 0x00000120170b7824 */ /* 0x000fc800078e0205 */
[----:B------:R-:W-:-:S04]  /*0200*/  IMAD R11, R0, 0x30, R11 ;  /* 0x00000030000b7824 */ /* 0x000fc800078e020b */
[----:B------:R-:W-:-:S05]  /*0210*/  IMAD R25, R2, 0x8, R11 ;  /* 0x0000000802197824 */ /* 0x000fca00078e020b */
[----:B--2---:R0:W-:Y:S04]  /*0220*/  @!P0 STS.64 [R25], R6 ;  /* 0x0000000619008388 */ /* 0x0041e80000000a00 */
[----:B------:R0:W-:Y:S01]  /*0230*/  @P0 STS.64 [R25], RZ ;  /* 0x000000ff19000388 */ /* 0x0001e20000000a00 */
[----:B------:R-:W-:Y:S06]  /*0240*/  BAR.SYNC.DEFER_BLOCKING 0x0 ;  /* 0x0000000000007b1d */ /* 0x000fec0000010000 */
[----:B------:R-:W-:Y:S05]  /*0250*/  @P1 EXIT ;  /* 0x000000000000194d */ /* 0x000fea0003800000 */
[C---:B0-----:R-:W-:Y:S01]  /*0260*/  IADD3 R6, P1, PT, R21.reuse, 0x1, RZ ;  /* 0x0000000115067810 */ /* 0x041fe20007f3e0ff */
[----:B------:R-:W-:-:S03]  /*0270*/  VIADD R20, R21, 0x1 ;  /* 0x0000000115147836 */ /* 0x000fc60000000000 */
[----:B------:R-:W-:Y:S02]  /*0280*/  ISETP.GE.U32.AND P0, PT, R6, 0x3f, PT ;  /* 0x0000003f0600780c */ /* 0x000fe40003f06070 */
[----:B------:R-:W-:-:S04]  /*0290*/  LEA.HI.X.SX32 R6, R21, RZ, 0x1, P1 ;  /* 0x000000ff15067211 */ /* 0x000fc800008f0eff */
[----:B------:R-:W-:-:S04]  /*02a0*/  ISETP.GE.U32.AND.EX P0, PT, R6, RZ, PT, P0 ;  /* 0x000000ff0600720c */ /* 0x000fc80003f06100 */
[----:B------:R-:W-:-:S04]  /*02b0*/  SEL R6, R20, 0x3f, !P0 ;  /* 0x0000003f14067807 */ /* 0x000fc80004000000 */
[----:B------:R-:W-:-:S13]  /*02c0*/  ISETP.GE.AND P0, PT, R21, R6, PT ;  /* 0x000000061500720c */ /* 0x000fda0003f06270 */
[----:B------:R-:W-:Y:S05]  /*02d0*/  @P0 EXIT ;  /* 0x000000000000094d */ /* 0x000fea0003800000 */
[----:B------:R-:W-:Y:S01]  /*02e0*/  IMAD.IADD R7, R6, 0x1, -R23 ;  /* 0x0000000106077824 */ /* 0x000fe200078e0a17 */
[----:B------:R-:W-:Y:S01]  /*02f0*/  BSSY.RECONVERGENT B0, `(.L_x_0) ;  /* 0x0000027000007945 */ /* 0x000fe20003800200 */
[----:B------:R-:W-:-:S03]  /*0300*/  LOP3.LUT R23, RZ, R23, RZ, 0x33, !PT ;  /* 0x00000017ff177212 */ /* 0x000fc600078e33ff */
[----:B------:R-:W-:-:S04]  /*0310*/  LOP3.LUT R7, R7, 0x1, RZ, 0xc0, !PT ;  /* 0x0000000107077812 */ /* 0x000fc800078ec0ff */
[----:B------:R-:W-:Y:S01]  /*0320*/  ISETP.NE.U32.AND P0, PT, R7, 0x1, PT ;  /* 0x000000010700780c */ /* 0x000fe20003f05070 */
[----:B------:R-:W-:-:S12]  /*0330*/  IMAD.MOV.U32 R7, RZ, RZ, R21 ;  /* 0x000000ffff077224 */ /* 0x000fd800078e0015 */
[----:B------:R-:W-:Y:S05]  /*0340*/  @P0 BRA `(.L_x_1) ;  /* 0x0000000000840947 */ /* 0x000fea0003800000 */
[----:B------:R-:W-:-:S04]  /*0350*/  VIMNMX.U32 R7, PT, PT, R3, R4, !PT ;  /* 0x0000000403077248 */ /* 0x000fc80007fe0000 */
[----:B------:R-:W-:Y:S01]  /*0360*/  ISETP.GT.U32.AND P0, PT, R7, 0x3e, PT ;  /* 0x0000003e0700780c */ /* 0x000fe20003f04070 */
[----:B------:R-:W-:-:S12]  /*0370*/  IMAD.MOV.U32 R7, RZ, RZ, R20 ;  /* 0x000000ffff077224 */ /* 0x000fd800078e0014 */
[----:B------:R-:W-:Y:S05]  /*0380*/  @P0 BRA `(.L_x_1) ;  /* 0x0000000000740947 */ /* 0x000fea0003800000 */
[----:B------:R-:W-:Y:S01]  /*0390*/  ISETP.NE.AND P0, PT, R3, RZ, PT ;  /* 0x000000ff0300720c */ /* 0x000fe20003f05270 */
[----:B------:R-:W-:-:S03]  /*03a0*/  IMAD.MOV.U32 R7, RZ, RZ, R20 ;  /* 0x000000ffff077224 */ /* 0x000fc600078e0014 */
[----:B------:R-:W-:-:S04]  /*03b0*/  ISETP.EQ.OR P0, PT, R4, RZ, !P0 ;  /* 0x000000ff0400720c */ /* 0x000fc80004702670 */
[----:B------:R-:W-:-:S13]  /*03c0*/  ISETP.LT.OR P0, PT, R21, 0x1, P0 ;  /* 0x000000011500780c */ /* 0x000fda0000701670 */
[----:B------:R-:W-:Y:S05]  /*03d0*/  @P0 BRA `(.L_x_1) ;  /* 0x0000000000600947 */ /* 0x000fea0003800000 */
[----:B------:R-:W-:Y:S01]  /*03e0*/  LDS.64 R8, [R25+0x38] ;  /* 0x0000380019087984 */ /* 0x000fe20000000a00 */
[----:B------:R-:W0:Y:S03]  /*03f0*/  LDCU.64 UR10, c[0x0][0x388] ;  /* 0x00007100ff0a77ac */ /* 0x000e260008000a00 */
[----:B------:R-:W1:Y:S01]  /*0400*/  LDS.64 R10, [R25+0x278] ;  /* 0x00027800190a7984 */ /* 0x000e620000000a00 */
[----:B------:R-:W-:Y:S01]  /*0410*/  UMOV UR8, 0x9999999a ;  /* 0x9999999a00087882 */ /* 0x000fe20000000000 */
[----:B------:R-:W-:Y:S02]  /*0420*/  UMOV UR9, 0x3fe99999 ;  /* 0x3fe9999900097882 */ /* 0x000fe40000000000 */
[----:B------:R-:W2:Y:S04]  /*0430*/  LDS.64 R12, [R25+0x128] ;  /* 0x00012800190c7984 */ /* 0x000ea80000000a00 */
[----:B------:R-:W3:Y:S04]  /*0440*/  LDS.64 R14, [R25+0x188] ;  /* 0x00018800190e7984 */ /* 0x000ee80000000a00 */
[----:B------:R-:W4:Y:S04]  /*0450*/  LDS.64 R16, [R25+0x150] ;  /* 0x0001500019107984 */ /* 0x000f280000000a00 */
[----:B------:R-:W5:Y:S01]  /*0460*/  LDS.64 R18, [R25+0x160] ;  /* 0x0001600019127984 */ /* 0x000f620000000a00 */
[----:B-1----:R-:W-:Y:S01]  /*0470*/  DADD R8, R8, R10 ;  /* 0x0000000008087229 */ /* 0x002fe2000000000a */
[----:B------:R-:W-:-:S02]  /*0480*/  IMAD.SHL.U32 R10, R3, 0x40, RZ ;  /* 0x00000040030a7824 */ /* 0x000fc400078e00ff */
[----:B------:R-:W-:-:S05]  /*0490*/  IMAD.MOV.U32 R11, RZ, RZ, RZ ;  /* 0x000000ffff0b7224 */ /* 0x000fca00078e00ff */
[----:B--2---:R-:W-:Y:S01]  /*04a0*/  DADD R8, R8, R12 ;  /* 0x0000000008087229 */ /* 0x004fe2000000000c */
[----:B------:R-:W-:-:S03]  /*04b0*/  IMAD.WIDE.U32 R10, R21, 0x1000, R10 ;  /* 0x00001000150a7825 */ /* 0x000fc600078e000a */
[----:B------:R-:W-:-:S04]  /*04c0*/  IADD3 R7, P0, PT, R4, R10, RZ ;  /* 0x0000000a04077210 */ /* 0x000fc80007f1e0ff */
[----:B---3--:R-:W-:Y:S01]  /*04d0*/  DADD R8, R8, R14 ;  /* 0x0000000008087229 */ /* 0x008fe2000000000e */
[----:B------:R-:W-:Y:S01]  /*04e0*/  IMAD.X R12, RZ, RZ, R11, P0 ;  /* 0x000000ffff0c7224 */ /* 0x000fe200000e060b */
[----:B0-----:R-:W-:-:S06]  /*04f0*/  LEA R10, P0, R7, UR10, 0x3 ;  /* 0x0000000a070a7c11 */ /* 0x001fcc000f8018ff */
[----:B----4-:R-:W-:Y:S01]  /*0500*/  DADD R8, R8, R16 ;  /* 0x0000000008087229 */ /* 0x010fe20000000010 */
[----:B------:R-:W-:Y:S01]  /*0510*/  LEA.HI.X R11, R7, UR11, R12, 0x3, P0 ;  /* 0x0000000b070b7c11 */ /* 0x000fe200080f1c0c */
[----:B------:R-:W-:-:S06]  /*0520*/  IMAD.MOV.U32 R7, RZ, RZ, R20 ;  /* 0x000000ffff077224 */ /* 0x000fcc00078e0014 */
[----:B-----5:R-:W-:-:S08]  /*0530*/  DADD R8, R8, R18 ;  /* 0x0000000008087229 */ /* 0x020fd00000000012 */
[----:B------:R-:W-:-:S07]  /*0540*/  DMUL R8, R8, UR8 ;  /* 0x0000000808087c28 */ /* 0x000fce0008000000 */
[----:B------:R0:W-:Y:S04]  /*0550*/  STG.E.64 desc[UR6][R10.64], R8 ;  /* 0x000000080a007986 */ /* 0x0001e8000c101b06 */
.L_x_1:
[----:B------:R-:W-:Y:S05]  /*0560*/  BSYNC.RECONVERGENT B0 ;  /* 0x0000000000007941 */ /* 0x000fea0003800200 */
.L_x_0:
[----:B------:R-:W-:-:S05]  /*0570*/  IMAD.IADD R23, R6, 0x1, R23 ;  /* 0x0000000106177824 */ /* 0x000fca00078e0217 */
[----:B------:R-:W-:-:S13]  /*0580*/  ISETP.NE.AND P0, PT, R23, UR4, PT ;  /* 0x0000000417007c0c */ /* 0x000fda000bf05270 */
[----:B------:R-:W-:Y:S05]  /*0590*/  @!P0 EXIT ;  /* 0x000000000000894d */ /* 0x000fea0003800000 */
[----:B0-----:R-:W-:Y:S01]  /*05a0*/  IMAD R9, R0, 0x30, R5 ;  /* 0x0000003000097824 */ /* 0x001fe200078e0205 */
[C---:B------:R-:W-:Y:S01]  /*05b0*/  ISETP.GT.U32.AND P2, PT, R3.reuse, 0x3e, PT ;  /* 0x0000003e0300780c */ /* 0x040fe20003f44070 */
[----:B------:R-:W-:Y:S01]  /*05c0*/  IMAD R8, R3, 0x40, R4 ;  /* 0x0000004003087824 */ /* 0x000fe200078e0204 */
[----:B------:R-:W0:Y:S01]  /*05d0*/  LDCU.64 UR10, c[0x0][0x388] ;  /* 0x00007100ff0a77ac */ /* 0x000e220008000a00 */
[----:B------:R-:W-:Y:S02]  /*05e0*/  IMAD R22, R2, 0x8, R9 ;  /* 0x0000000802167824 */ /* 0x000fe400078e0209 */
[----:B------:R-:W-:-:S08]  /*05f0*/  IMAD.MOV.U32 R9, RZ, RZ, RZ ;  /* 0x000000ffff097224 */ /* 0x000fd000078e00ff */
.L_x_6:
[----:B------:R-:W-:Y:S04]  /*0600*/  BSSY.RECONVERGENT B0, `(.L_x_2) ;  /* 0x0000036000007945 */ /* 0x000fe80003800200 */
[----:B-12---:R-:W-:Y:S05]  /*0610*/  @P2 BRA `(.L_x_3) ;  /* 0x0000000000d02947 */ /* 0x006fea0003800000 */
[----:B------:R-:W-:Y:S01]  /*0620*/  ISETP.NE.AND P0, PT, R3, RZ, PT ;  /* 0x000000ff0300720c */ /* 0x000fe20003f05270 */
[C---:B------:R-:W-:Y:S01]  /*0630*/  VIADD R24, R7.reuse, -UR4 ;  /* 0x8000000407187c36 */ /* 0x040fe20008000000 */
[----:B------:R-:W-:Y:S02]  /*0640*/  BSSY.RECONVERGENT B1, `(.L_x_4) ;  /* 0x000001d000017945 */ /* 0x000fe40003800200 */
[----:B------:R-:W-:Y:S01]  /*0650*/  ISETP.EQ.OR P0, PT, R4, RZ, !P0 ;  /* 0x000000ff0400720c */ /* 0x000fe20004702670 */
[C---:B------:R-:W-:Y:S02]  /*0660*/  IMAD R11, R24.reuse, 0x120, R5 ;  /* 0x00000120180b7824 */ /* 0x040fe400078e0205 */
[----:B------:R-:W-:Y:S01]  /*0670*/  IMAD R24, R24, 0x120, R22 ;  /* 0x0000012018187824 */ /* 0x000fe200078e0216 */
[C---:B------:R-:W-:Y:S01]  /*0680*/  ISETP.LT.OR P1, PT, R7.reuse, 0x1, P0 ;  /* 0x000000010700780c */ /* 0x040fe20000721670 */
[----:B------:R-:W-:Y:S01]  /*0690*/  IMAD R11, R0, 0x30, R11 ;  /* 0x00000030000b7824 */ /* 0x000fe200078e020b */
[----:B------:R-:W-:-:S02]  /*06a0*/  ISETP.LT.OR P0, PT, R7, RZ, P0 ;  /* 0x000000ff0700720c */ /* 0x000fc40000701670 */
[----:B------:R-:W-:Y:S01]  /*06b0*/  ISETP.GT.U32.OR P1, PT, R4, 0x3e, P1 ;  /* 0x0000003e0400780c */ /* 0x000fe20000f24470 */
[----:B------:R-:W-:Y:S01]  /*06c0*/  IMAD R23, R2, 0x8, R11 ;  /* 0x0000000802177824 */ /* 0x000fe200078e020b */
[----:B------:R-:W-:-:S11]  /*06d0*/  ISETP.GT.U32.OR P0, PT, R4, 0x3e, P0 ;  /* 0x0000003e0400780c */ /* 0x000fd60000704470 */
[----:B------:R-:W-:Y:S05]  /*06e0*/  @P1 BRA `(.L_x_5) ;  /* 0x0000000000481947 */ /* 0x000fea0003800000 */
[----:B------:R-:W-:Y:S01]  /*06f0*/  LDS.64 R10, [R24+0x38] ;  /* 0x00003800180a7984 */ /* 0x000fe20000000a00 */
[----:B------:R-:W-:Y:S01]  /*0700*/  UMOV UR8, 0x9999999a ;  /* 0x9999999a00087882 */ /* 0x000fe20000000000 */
[----:B------:R-:W-:Y:S02]  /*0710*/  UMOV UR9, 0x3fe99999 ;  /* 0x3fe9999900097882 */ /* 0x000fe40000000000 */
[----:B------:R-:W1:Y:S04]  /*0720*/  LDS.64 R12, [R24+0x278] ;  /* 0x00027800180c7984 */ /* 0x000e680000000a00 */
[----:B------:R-:W2:Y:S04]  /*0730*/  LDS.64 R14, [R23+0x128] ;  /* 0x00012800170e7984 */ /* 0x000ea80000000a00 */
[----:B------:R-:W3:Y:S04]  /*0740*/  LDS.64 R16, [R23+0x188] ;  /* 0x0001880017107984 */ /* 0x000ee80000000a00 */
[----:B------:R-:W4:Y:S04]  /*0750*/  LDS.64 R18, [R23+0x150] ;  /* 0x0001500017127984 */ /* 0x000f280000000a00 */
[----:B------:R-:W5:Y:S01]  /*0760*/  LDS.64 R20, [R23+0x160] ;  /* 0x0001600017147984 */ /* 0x000f620000000a00 */
[----:B-1----:R-:W-:-:S08]  /*0770*/  DADD R10, R10, R12 ;  /* 0x000000000a0a7229 */ /* 0x002fd0000000000c */
[----:B--2---:R-:W-:-:S08]  /*0780*/  DADD R10, R10, R14 ;  /* 0x000000000a0a7229 */ /* 0x004fd0000000000e */
[----:B---3--:R-:W-:-:S08]  /*0790*/  DADD R10, R10, R16 ;  /* 0x000000000a0a7229 */ /* 0x008fd00000000010 */
[----:B----4-:R-:W-:Y:S01]  /*07a0*/  DADD R18, R10, R18 ;  /* 0x000000000a127229 */ /* 0x010fe20000000012 */
[----:B------:R-:W-:-:S03]  /*07b0*/  IMAD.WIDE.U32 R10, R7, 0x1000, R8 ;  /* 0x00001000070a7825 */ /* 0x000fc600078e0008 */
[----:B0-----:R-:W-:-:S04]  /*07c0*/  LEA R12, P1, R10, UR10, 0x3 ;  /* 0x0000000a0a0c7c11 */ /* 0x001fc8000f8218ff */
[----:B-----5:R-:W-:Y:S01]  /*07d0*/  DADD R18, R18, R20 ;  /* 0x0000000012127229 */ /* 0x020fe20000000014 */
[----:B------:R-:W-:-:S07]  /*07e0*/  LEA.HI.X R13, R10, UR11, R11, 0x3, P1 ;  /* 0x0000000b0a0d7c11 */ /* 0x000fce00088f1c0b */
[----:B------:R-:W-:-:S07]  /*07f0*/  DMUL R18, R18, UR8 ;  /* 0x0000000812127c28 */ /* 0x000fce0008000000 */
[----:B------:R1:W-:Y:S04]  /*0800*/  STG.E.64 desc[UR6][R12.64], R18 ;  /* 0x000000120c007986 */ /* 0x0003e8000c101b06 */
.L_x_5:
[----:B0-----:R-:W-:Y:S05]  /*0810*/  BSYNC.RECONVERGENT B1 ;  /* 0x0000000000017941 */ /* 0x001fea0003800200 */
.L_x_4:
[----:B------:R-:W-:Y:S05]  /*0820*/  @P0 BRA `(.L_x_3) ;  /* 0x00000000004c0947 */ /* 0x000fea0003800000 */
[----:B-1----:R-:W-:Y:S01]  /*0830*/  LDS.64 R18, [R24+0x158] ;  /* 0x0001580018127984 */ /* 0x002fe20000000a00 */
[----:B------:R-:W-:Y:S01]  /*0840*/  UMOV UR8, 0x9999999a ;  /* 0x9999999a00087882 */ /* 0x000fe20000000000 */
[----:B------:R-:W-:Y:S02]  /*0850*/  UMOV UR9, 0x3fe99999 ;  /* 0x3fe9999900097882 */ /* 0x000fe40000000000 */
[----:B------:R-:W0:Y:S04]  /*0860*/  LDS.64 R10, [R24+0x398] ;  /* 0x00039800180a7984 */ /* 0x000e280000000a00 */
[----:B------:R-:W1:Y:S04]  /*0870*/  LDS.64 R12, [R23+0x248] ;  /* 0x00024800170c7984 */ /* 0x000e680000000a00 */
[----:B------:R-:W2:Y:S04]  /*0880*/  LDS.64 R14, [R23+0x2a8] ;  /* 0x0002a800170e7984 */ /* 0x000ea80000000a00 */
[----:B------:R-:W3:Y:S04]  /*0890*/  LDS.64 R16, [R23+0x270] ;  /* 0x0002700017107984 */ /* 0x000ee80000000a00 */
[----:B------:R-:W4:Y:S01]  /*08a0*/  LDS.64 R20, [R23+0x280] ;  /* 0x0002800017147984 */ /* 0x000f220000000a00 */
[----:B0-----:R-:W-:-:S08]  /*08b0*/  DADD R10, R18, R10 ;  /* 0x00000000120a7229 */ /* 0x001fd0000000000a */
[----:B-1----:R-:W-:-:S08]  /*08c0*/  DADD R10, R10, R12 ;  /* 0x000000000a0a7229 */ /* 0x002fd0000000000c */
[----:B--2---:R-:W-:-:S08]  /*08d0*/  DADD R10, R10, R14 ;  /* 0x000000000a0a7229 */ /* 0x004fd0000000000e */
[----:B---3--:R-:W-:Y:S01]  /*08e0*/  DADD R16, R10, R16 ;  /* 0x000000000a107229 */ /* 0x008fe20000000010 */
[----:B------:R-:W-:-:S04]  /*08f0*/  VIADD R11, R7, 0x1 ;  /* 0x00000001070b7836 */ /* 0x000fc80000000000 */
[----:B------:R-:W-:-:S03]  /*0900*/  IMAD.WIDE.U32 R10, R11, 0x1000, R8 ;  /* 0x000010000b0a7825 */ /* 0x000fc600078e0008 */
[----:B----4-:R-:W-:Y:S01]  /*0910*/  DADD R16, R16, R20 ;  /* 0x0000000010107229 */ /* 0x010fe20000000014 */
[----:B------:R-:W-:-:S04]  /*0920*/  LEA R12, P0, R10, UR10, 0x3 ;  /* 0x0000000a0a0c7c11 */ /* 0x000fc8000f8018ff */
[----:B------:R-:W-:-:S03]  /*0930*/  LEA.HI.X R13, R10, UR11, R11, 0x3, P0 ;  /* 0x0000000b0a0d7c11 */ /* 0x000fc600080f1c0b */
[----:B------:R-:W-:-:S07]  /*0940*/  DMUL R16, R16, UR8 ;  /* 0x0000000810107c28 */ /* 0x000fce0008000000 */
[----:B------:R2:W-:Y:S04]  /*0950*/  STG.E.64 desc[UR6][R12.64], R16 ;  /* 0x000000100c007986 */ /* 0x0005e8000c101b06 */
.L_x_3:
[----:B0-----:R-:W-:Y:S05]  /*0960*/  BSYNC.RECONVERGENT B0 ;  /* 0x0000000000007941 */ /* 0x001fea0003800200 */
.L_x_2:
[----:B------:R-:W-:-:S05]  /*0970*/  VIADD R7, R7, 0x2 ;  /* 0x0000000207077836 */ /* 0x000fca0000000000 */
[----:B------:R-:W-:-:S13]  /*0980*/  ISETP.GE.AND P0, PT, R7, R6, PT ;  /* 0x000000060700720c */ /* 0x000fda0003f06270 */
[----:B------:R-:W-:Y:S05]  /*0990*/  @!P0 BRA `(.L_x_6) ;  /* 0xfffffffc00188947 */ /* 0x000fea000383ffff */
[----:B------:R-:W-:Y:S05]  /*09a0*/  EXIT ;  /* 0x000000000000794d */ /* 0x000fea0003800000 */
.L_x_7:
[----:B------:R-:W-:-:S00]  /*09b0*/  BRA `(.L_x_7) ;  /* 0xfffffffc00fc7947 */ /* 0x000fc0000383ffff */
[----:B------:R-:W-:-:S00]  /*09c0*/  NOP ;  /* 0x0000000000007918 */ /* 0x000fc00000000000 */
        /* <DEDUP_REMOVED lines=11> */
.L_x_9:


//--------------------- .text._Z11naiveKernelPKdPd --------------------------
	.section	.text._Z11naiveKernelPKdPd,"ax",@progbits
	.align	128
        .global         _Z11naiveKernelPKdPd
        .type           _Z11naiveKernelPKdPd,@function
        .size           _Z11naiveKernelPKdPd,(.L_x_10 - _Z11naiveKernelPKdPd)
        .other          _Z11naiveKernelPKdPd,@"STO_CUDA_ENTRY STV_DEFAULT"
_Z11naiveKernelPKdPd:
.text._Z11naiveKernelPKdPd:
[----:B------:R-:W-:Y:S01]  /*0000*/  LDC R1, c[0x0][0x37c] ;  /* 0x0000df00ff017b82 */ /* 0x000fe20000000800 */
[----:B------:R-:W0:Y:S07]  /*0010*/  S2R R0, SR_TID.X ;  /* 0x0000000000007919 */ /* 0x000e2e0000002100 */
[----:B------:R-:W0:Y:S01]  /*0020*/  LDC R11, c[0x0][0x360] ;  /* 0x0000d800ff0b7b82 */ /* 0x000e220000000800 */
[----:B------:R-:W1:Y:S01]  /*0030*/  S2R R2, SR_TID.Y ;  /* 0x0000000000027919 */ /* 0x000e620000002200 */
[----:B------:R-:W2:Y:S06]  /*0040*/  S2R R4, SR_TID.Z ;  /* 0x0000000000047919 */ /* 0x000eac0000002300 */
[----:B------:R-:W0:Y:S08]  /*0050*/  S2UR UR4, SR_CTAID.X ;  /* 0x00000000000479c3 */ /* 0x000e300000002500 */
[----:B------:R-:W1:Y:S08]  /*0060*/  S2UR UR5, SR_CTAID.Y ;  /* 0x00000000000579c3 */ /* 0x000e700000002600 */
[----:B------:R-:W1:Y:S08]  /*0070*/  LDC R15, c[0x0][0x364] ;  /* 0x0000d900ff0f7b82 */ /* 0x000e700000000800 */
[----:B------:R-:W2:Y:S01]  /*0080*/  S2UR UR6, SR_CTAID.Z ;  /* 0x00000000000679c3 */ /* 0x000ea20000002700 */
[----:B0-----:R-:W-:-:S05]  /*0090*/  IMAD R11, R11, UR4, R0 ;  /* 0x000000040b0b7c24 */ /* 0x001fca000f8e0200 */
[----:B------:R-:W-:Y:S02]  /*00a0*/  IADD3 R5, PT, PT, R11, -0x1, RZ ;  /* 0xffffffff0b057810 */ /* 0x000fe40007ffe0ff */
[----:B------:R-:W2:Y:S01]  /*00b0*/  LDC R3, c[0x0][0x368] ;  /* 0x0000da00ff037b82 */ /* 0x000ea20000000800 */
[----:B-1----:R-:W-:-:S05]  /*00c0*/  IMAD R15, R15, UR5, R2 ;  /* 0x000000050f0f7c24 */ /* 0x002fca000f8e0202 */
[----:B------:R-:W-:-:S04]  /*00d0*/  ISETP.GT.U32.AND P0, PT, R15, 0x3e, PT ;  /* 0x0000003e0f00780c */ /* 0x000fc80003f04070 */
[----:B------:R-:W-:-:S04]  /*00e0*/  ISETP.GT.U32.OR P0, PT, R5, 0x3d, P0 ;  /* 0x0000003d0500780c */ /* 0x000fc80000704470 */
[----:B------:R-:W-:Y:S01]  /*00f0*/  ISETP.EQ.OR P0, PT, R15, RZ, P0 ;  /* 0x000000ff0f00720c */ /* 0x000fe20000702670 */
[----:B--2---:R-:W-:-:S05]  /*0100*/  IMAD R0, R3, UR6, R4 ;  /* 0x0000000603007c24 */ /* 0x004fca000f8e0204 */
[----:B------:R-:W-:-:S04]  /*0110*/  IADD3 R10, PT, PT, R0, -0x1, RZ ;  /* 0xffffffff000a7810 */ /* 0x000fc80007ffe0ff */
[----:B------:R-:W-:-:S13]  /*0120*/  ISETP.GT.U32.OR P0, PT, R10, 0x3d, P0 ;  /* 0x0000003d0a00780c */ /* 0x000fda0000704470 */
[----:B------:R-:W-:Y:S05]  /*0130*/  @P0 EXIT ;  /* 0x000000000000094d */ /* 0x000fea0003800000 */
[----:B------:R-:W0:Y:S01]  /*0140*/  LDC.64 R2, c[0x0][0x380] ;  /* 0x0000e000ff027b82 */ /* 0x000e220000000a00 */
[----:B------:R-:W-:Y:S01]  /*0150*/  IMAD R6, R15, 0x40, R0 ;  /* 0x000000400f067824 */ /* 0x000fe200078e0200 */
[----:B------:R-:W1:Y:S01]  /*0160*/  LDCU.64 UR6, c[0x0][0x380] ;  /* 0x00007000ff0677ac */ /* 0x000e620008000a00 */
[----:B------:R-:W-:Y:S01]  /*0170*/  LEA R4, R11, R0, 0xc ;  /* 0x000000000b047211 */ /* 0x000fe200078e60ff */
[----:B------:R-:W-:Y:S01]  /*0180*/  VIADD R9, R15, 0xffffffff ;  /* 0xffffffff0f097836 */ /* 0x000fe20000000000 */
[----:B------:R-:W2:Y:S01]  /*0190*/  LDCU.64 UR4, c[0x0][0x358] ;  /* 0x00006b00ff0477ac */ /* 0x000ea20008000a00 */
[----:B------:R-:W-:Y:S01]  /*01a0*/  LEA R7, R5, R6, 0xc ;  /* 0x0000000605077211 */ /* 0x000fe200078e60ff */
[----:B------:R-:W-:Y:S02]  /*01b0*/  HFMA2 R5, -RZ, RZ, 0, 0 ;  /* 0x00000000ff057431 */ /* 0x000fe400000001ff */
[--C-:B------:R-:W-:Y:S02]  /*01c0*/  IMAD R13, R15, 0x40, R4.reuse ;  /* 0x000000400f0d7824 */ /* 0x100fe400078e0204 */
[----:B------:R-:W-:Y:S01]  /*01d0*/  IMAD.WIDE.U32 R8, R9, 0x40, R4 ;  /* 0x0000004009087825 */ /* 0x000fe200078e0004 */
[----:B------:R-:W-:-:S02]  /*01e0*/  LEA R19, R11, R15, 0x6 ;  /* 0x0000000f0b137211 */ /* 0x000fc400078e30ff */
[----:B-1----:R-:W-:Y:S01]  /*01f0*/  LEA R16, P0, R8, UR6, 0x3 ;  /* 0x0000000608107c11 */ /* 0x002fe2000f8018ff */
[----:B0-----:R-:W-:-:S04]  /*0200*/  IMAD.WIDE.U32 R4, R7, 0x8, R2 ;  /* 0x0000000807047825 */ /* 0x001fc800078e0002 */
[----:B------:R-:W-:Y:S02]  /*0210*/  IMAD.WIDE.U32 R12, R13, 0x8, R2 ;  /* 0x000000080d0c7825 */ /* 0x000fe400078e0002 */
[----:B--2---:R-:W2:Y:S01]  /*0220*/  LDG.E.64 R4, desc[UR4][R4.64] ;  /* 0x0000000404047981 */ /* 0x004ea2000c1e1b00 */
[----:B------:R-:W-:-:S03]  /*0230*/  LEA.HI.X R17, R8, UR7, R9, 0x3, P0 ;  /* 0x0000000708117c11 */ /* 0x000fc600080f1c09 */
[----:B------:R-:W2:Y:S01]  /*0240*/  LDG.E.64 R6, desc[UR4][R12.64+0x8000] ;  /* 0x008000040c067981 */ /* 0x000ea2000c1e1b00 */
[----:B------:R-:W-:-:S03]  /*0250*/  IMAD.SHL.U32 R19, R19, 0x40, RZ ;  /* 0x0000004013137824 */ /* 0x000fc600078e00ff */
[----:B------:R-:W3:Y:S02]  /*0260*/  LDG.E.64 R8, desc[UR4][R16.64] ;  /* 0x0000000410087981 */ /* 0x000ee4000c1e1b00 */
[-C--:B------:R-:W-:Y:S02]  /*0270*/  IADD3 R15, PT, PT, R10, R19.reuse, RZ ;  /* 0x000000130a0f7210 */ /* 0x080fe40007ffe0ff */
[----:B------:R-:W4:Y:S01]  /*0280*/  LDG.E.64 R10, desc[UR4][R12.64+0x200] ;  /* 0x000200040c0a7981 */ /* 0x000f22000c1e1b00 */
[----:B------:R-:W-:Y:S02]  /*0290*/  IADD3 R0, PT, PT, R0, R19, RZ ;  /* 0x0000001300007210 */ /* 0x000fe40007ffe0ff */
[----:B------:R-:W-:-:S04]  /*02a0*/  IMAD.WIDE.U32 R14, R15, 0x8, R2 ;  /* 0x000000080f0e7825 */ /* 0x000fc800078e0002 */
[----:B------:R-:W-:Y:S02]  /*02b0*/  IMAD.WIDE.U32 R2, R0, 0x8, R2 ;  /* 0x0000000800027825 */ /* 0x000fe400078e0002 */
[----:B------:R-:W5:Y:S04]  /*02c0*/  LDG.E.64 R14, desc[UR4][R14.64] ;  /* 0x000000040e0e7981 */ /* 0x000f68000c1e1b00 */
[----:B------:R-:W5:Y:S01]  /*02d0*/  LDG.E.64 R2, desc[UR4][R2.64+0x8] ;  /* 0x0000080402027981 */ /* 0x000f62000c1e1b00 */
[----:B------:R-:W-:Y:S01]  /*02e0*/  UMOV UR6, 0x9999999a ;  /* 0x9999999a00067882 */ /* 0x000fe20000000000 */
[----:B------:R-:W-:Y:S01]  /*02f0*/  UMOV UR7, 0x3fe99999 ;  /* 0x3fe9999900077882 */ /* 0x000fe20000000000 */
[----:B--2---:R-:W-:Y:S01]  /*0300*/  DADD R4, R4, R6 ;  /* 0x0000000004047229 */ /* 0x004fe20000000006 */
[----:B------:R-:W0:Y:S07]  /*0310*/  LDC.64 R6, c[0x0][0x388] ;  /* 0x0000e200ff067b82 */ /* 0x000e2e0000000a00 */
[----:B---3--:R-:W-:-:S08]  /*0320*/  DADD R4, R4, R8 ;  /* 0x0000000004047229 */ /* 0x008fd00000000008 */
[----:B----4-:R-:W-:-:S08]  /*0330*/  DADD R4, R4, R10 ;  /* 0x0000000004047229 */ /* 0x010fd0000000000a */
[----:B-----5:R-:W-:Y:S01]  /*0340*/  DADD R4, R4, R14 ;  /* 0x0000000004047229 */ /* 0x020fe2000000000e */
[----:B0-----:R-:W-:-:S07]  /*0350*/  IMAD.WIDE.U32 R6, R0, 0x8, R6 ;  /* 0x0000000800067825 */ /* 0x001fce00078e0006 */
[----:B------:R-:W-:-:S08]  /*0360*/  DADD R4, R4, R2 ;  /* 0x0000000004047229 */ /* 0x000fd00000000002 */
[----:B------:R-:W-:-:S07]  /*0370*/  DMUL R4, R4, UR6 ;  /* 0x0000000604047c28 */ /* 0x000fce0008000000 */
[----:B------:R-:W-:Y:S01]  /*0380*/  STG.E.64 desc[UR4][R6.64], R4 ;  /* 0x0000000406007986 */ /* 0x000fe2000c101b04 */
[----:B------:R-:W-:Y:S05]  /*0390*/  EXIT ;  /* 0x000000000000794d */ /* 0x000fea0003800000 */
.L_x_8:
        /* <DEDUP_REMOVED lines=14> */
.L_x_10:


//--------------------- .nv.shared._Z16sharedTileKernelPKdPd --------------------------
	.section	.nv.shared._Z16sharedTileKernelPKdPd,"aw",@nobits
	.sectionflags	@""
	.align	8
.nv.shared._Z16sharedTileKernelPKdPd:
	.zero		2752


//--------------------- .nv.shared.reserved.0     --------------------------
	.section	.nv.shared.reserved.0,"aw",@nobits
	.weak		__nv_reservedSMEM_offset_0_alias
	.size		__nv_reservedSMEM_offset_0_alias, 0, 64
	.other		__nv_reservedSMEM_offset_0_alias,@"STO_CUDA_RESERVED_SHARED STV_DEFAULT"
__nv_reservedSMEM_offset_0_alias:
	.zero		0
	.zero		64


//--------------------- .nv.constant0._Z16sharedTileKernelPKdPd --------------------------
	.section	.nv.constant0._Z16sharedTileKernelPKdPd,"a",@progbits
	.sectionflags	@""
	.align	4
.nv.constant0._Z16sharedTileKernelPKdPd:
	.zero		912


//--------------------- .nv.constant0._Z11naiveKernelPKdPd --------------------------
	.section	.nv.constant0._Z11naiveKernelPKdPd,"a",@progbits
	.sectionflags	@""
	.align	4
.nv.constant0._Z11naiveKernelPKdPd:
	.zero		912


//--------------------- SYMBOLS --------------------------

	.type		.nv.reservedSmem.offset0,@object
	.size		.nv.reservedSmem.offset0,0x4
	.type		.nv.reservedSmem.cap,@object
	.size		.nv.reservedSmem.cap,0x4
